//
// Generated by NVIDIA NVVM Compiler
//
// Compiler Build ID: CL-36424714
// Cuda compilation tools, release 13.0, V13.0.88
// Based on NVVM 20.0.0
//

.version 9.0
.target sm_100
.address_size 64

	// .globl	_Z14warp_reductionv
.extern .func  (.param .b32 func_retval0) vprintf
(
	.param .b64 vprintf_param_0,
	.param .b64 vprintf_param_1
)
;
.global .align 1 .b8 $str[11] = {37, 100, 32, 37, 102, 32, 37, 100, 32, 10};

.visible .entry _Z14warp_reductionv()
{
	.local .align 8 .b8 	__local_depot0[24];
	.reg .b64 	%SP;
	.reg .b64 	%SPL;
	.reg .pred 	%p<11>;
	.reg .b32 	%r<27>;
	.reg .b64 	%rd<5>;
	.reg .b64 	%fd<12>;

	mov.u64 	%SPL, __local_depot0;
	cvta.local.u64 	%SP, %SPL;
	bar.sync 	0;
	mov.f64 	%fd1, 0d4000000000000000;
	// begin inline asm
	mov.b64 {%r1,%r2}, %fd1;
	// end inline asm
	shfl.sync.down.b32	%r4|%p1, %r2, 16, 31, -1;
	shfl.sync.down.b32	%r3|%p2, %r1, 16, 31, -1;
	// begin inline asm
	mov.b64 %fd2, {%r3,%r4};
	// end inline asm
	add.f64 	%fd3, %fd2, 0d4000000000000000;
	// begin inline asm
	mov.b64 {%r5,%r6}, %fd3;
	// end inline asm
	shfl.sync.down.b32	%r8|%p3, %r6, 8, 31, -1;
	shfl.sync.down.b32	%r7|%p4, %r5, 8, 31, -1;
	// begin inline asm
	mov.b64 %fd4, {%r7,%r8};
	// end inline asm
	add.f64 	%fd5, %fd3, %fd4;
	// begin inline asm
	mov.b64 {%r9,%r10}, %fd5;
	// end inline asm
	shfl.sync.down.b32	%r12|%p5, %r10, 4, 31, -1;
	shfl.sync.down.b32	%r11|%p6, %r9, 4, 31, -1;
	// begin inline asm
	mov.b64 %fd6, {%r11,%r12};
	// end inline asm
	add.f64 	%fd7, %fd5, %fd6;
	// begin inline asm
	mov.b64 {%r13,%r14}, %fd7;
	// end inline asm
	shfl.sync.down.b32	%r16|%p7, %r14, 2, 31, -1;
	shfl.sync.down.b32	%r15|%p8, %r13, 2, 31, -1;
	// begin inline asm
	mov.b64 %fd8, {%r15,%r16};
	// end inline asm
	add.f64 	%fd9, %fd7, %fd8;
	// begin inline asm
	mov.b64 {%r17,%r18}, %fd9;
	// end inline asm
	shfl.sync.down.b32	%r20|%p9, %r18, 1, 31, -1;
	shfl.sync.down.b32	%r19|%p10, %r17, 1, 31, -1;
	// begin inline asm
	mov.b64 %fd10, {%r19,%r20};
	// end inline asm
	add.f64 	%fd11, %fd9, %fd10;
	add.u64 	%rd1, %SP, 0;
	add.u64 	%rd2, %SPL, 0;
	mov.u32 	%r21, %tid.x;
	mov.u32 	%r22, %ntid.x;
	mov.u32 	%r23, %nctaid.x;
	mul.lo.s32 	%r24, %r22, %r23;
	st.local.u32 	[%rd2], %r21;
	st.local.f64 	[%rd2+8], %fd11;
	st.local.u32 	[%rd2+16], %r24;
	mov.u64 	%rd3, $str;
	cvta.global.u64 	%rd4, %rd3;
	{ // callseq 0, 0
	.param .b64 param0;
	st.param.b64 	[param0], %rd4;
	.param .b64 param1;
	st.param.b64 	[param1], %rd1;
	.param .b32 retval0;
	call.uni (retval0), 
	vprintf, 
	(
	param0, 
	param1
	);
	ld.param.b32 	%r25, [retval0];
	} // callseq 0
	ret;

}


// ===== COMPILED SASS (sm_100) =====

	.target	sm_100

	.elftype	@"ET_EXEC"


//--------------------- .note.nv.tkinfo           --------------------------
	.section	.note.nv.tkinfo,"",@"SHT_NOTE"
	.sectionflags	@"SHF_NOTE_NV_TKINFO"
	.tkinfo
        /*0018*/ 	.word	0x00000002
        /*0030*/ 	.string	""
        /*0030*/ 	.string	"ptxas"
        /*0030*/ 	.string	"Cuda compilation tools, release 13.0, V13.0.88"
        /*0030*/ 	.string	"Build cuda_13.0.r13.0/compiler.36424714_0"
        /*0030*/ 	.string	"-arch sm_100 -m 64 "



//--------------------- .note.nv.cuinfo           --------------------------
	.section	.note.nv.cuinfo,"",@"SHT_NOTE"
	.sectionflags	@"SHF_NOTE_NV_CUINFO"
        /*0018*/ 	.short	0x0002
        /*001a*/ 	.short	0x0064
        /*001c*/ 	.short	0x0082
	.zero		2


//--------------------- .nv.info                  --------------------------
	.section	.nv.info,"",@"SHT_CUDA_INFO"
	.align	4


	//----- nvinfo : EIATTR_REGCOUNT
	.align		4
        /*0000*/ 	.byte	0x04, 0x2f
        /*0002*/ 	.short	(.L_2 - .L_1)
	.align		4
.L_1:
        /*0004*/ 	.word	index@(_Z14warp_reductionv)
        /*0008*/ 	.word	0x00000018


	//----- nvinfo : EIATTR_FRAME_SIZE
	.align		4
.L_2:
        /*000c*/ 	.byte	0x04, 0x11
        /*000e*/ 	.short	(.L_4 - .L_3)
	.align		4
.L_3:
        /*0010*/ 	.word	index@(_Z14warp_reductionv)
        /*0014*/ 	.word	0x00000018


	//----- nvinfo : EIATTR_MIN_STACK_SIZE
	.align		4
.L_4:
        /*0018*/ 	.byte	0x04, 0x12
        /*001a*/ 	.short	(.L_6 - .L_5)
	.align		4
.L_5:
        /*001c*/ 	.word	index@(_Z14warp_reductionv)
        /*0020*/ 	.word	0x00000018
.L_6:


//--------------------- .nv.compat                --------------------------
	.section	.nv.compat,"",@"SHT_CUDA_COMPAT_INFO"
	.align	4
        /*0000*/ 	.byte	0x02, 0x09, 0x00, 0x00, 0x02, 0x02, 0x01, 0x00, 0x02, 0x05, 0x05, 0x00, 0x03, 0x07, 0x01, 0x01
        /*0010*/ 	.byte	0x02, 0x03, 0x00, 0x00, 0x02, 0x06, 0x01, 0x00, 0x04, 0x0b, 0x08, 0x00, 0x09, 0x00, 0x00, 0x00
        /*0020*/ 	.byte	0x00, 0x00, 0x00, 0x00


//--------------------- .nv.info._Z14warp_reductionv --------------------------
	.section	.nv.info._Z14warp_reductionv,"",@"SHT_CUDA_INFO"
	.sectionflags	@""
	.align	4


	//----- nvinfo : EIATTR_CUDA_API_VERSION
	.align		4
        /*0000*/ 	.byte	0x04, 0x37
        /*0002*/ 	.short	(.L_8 - .L_7)
.L_7:
        /*0004*/ 	.word	0x00000082


	//----- nvinfo : EIATTR_SPARSE_MMA_MASK
	.align		4
.L_8:
        /*0008*/ 	.byte	0x03, 0x50
        /*000a*/ 	.short	0x0000


	//----- nvinfo : EIATTR_MAXREG_COUNT
	.align		4
        /*000c*/ 	.byte	0x03, 0x1b
        /*000e*/ 	.short	0x00ff


	//----- nvinfo : EIATTR_NUM_BARRIERS
	.align		4
        /*0010*/ 	.byte	0x02, 0x4c
        /*0012*/ 	.byte	0x01
	.zero		1


	//----- nvinfo : EIATTR_EXTERNS
	.align		4
        /*0014*/ 	.byte	0x04, 0x0f
        /*0016*/ 	.short	(.L_10 - .L_9)


	//   ....[0]....
	.align		4
.L_9:
        /*0018*/ 	.word	index@(vprintf)


	//----- nvinfo : EIATTR_MERCURY_ISA_VERSION
	.align		4
.L_10:
        /*001c*/ 	.byte	0x03, 0x5f
        /*001e*/ 	.short	0x0101


	//----- nvinfo : EIATTR_VRC_CTA_INIT_COUNT
	.align		4
        /*0020*/ 	.byte	0x02, 0x4a
	.zero		1
	.zero		1


	//----- nvinfo : EIATTR_SYSCALL_OFFSETS
	.align		4
        /*0024*/ 	.byte	0x04, 0x46
        /*0026*/ 	.short	(.L_12 - .L_11)


	//   ....[0]....
.L_11:
        /*0028*/ 	.word	0x00000160


	//----- nvinfo : EIATTR_EXIT_INSTR_OFFSETS
	.align		4
.L_12:
        /*002c*/ 	.byte	0x04, 0x1c
        /*002e*/ 	.short	(.L_14 - .L_13)


	//   ....[0]....
.L_13:
        /*0030*/ 	.word	0x00000170


	//----- nvinfo : EIATTR_SW_WAR
	.align		4
.L_14:
        /*0034*/ 	.byte	0x04, 0x36
        /*0036*/ 	.short	(.L_16 - .L_15)
.L_15:
        /*0038*/ 	.word	0x00000008
.L_16:


//--------------------- .nv.callgraph             --------------------------
	.section	.nv.callgraph,"",@"SHT_CUDA_CALLGRAPH"
	.align	4
	.sectionentsize	8
	.align		4
        /*0000*/ 	.word	0x00000000
	.align		4
        /*0004*/ 	.word	0xffffffff
	.align		4
        /*0008*/ 	.word	index@(_Z14warp_reductionv)
	.align		4
        /*000c*/ 	.word	index@(vprintf)
	.align		4
        /*0010*/ 	.word	0x00000000
	.align		4
        /*0014*/ 	.word	0xfffffffe
	.align		4
        /*0018*/ 	.word	0x00000000
	.align		4
        /*001c*/ 	.word	0xfffffffd
	.align		4
        /*0020*/ 	.word	0x00000000
	.align		4
        /*0024*/ 	.word	0xfffffffc


//--------------------- .nv.constant4             --------------------------
	.section	.nv.constant4,"a",@progbits
	.align	8
	.align		8
.nv.constant4:
        /*0000*/ 	.dword	vprintf
	.align		8
        /*0008*/ 	.dword	$str


//--------------------- .text._Z14warp_reductionv --------------------------
	.section	.text._Z14warp_reductionv,"ax",@progbits
	.align	128
        .global         _Z14warp_reductionv
        .type           _Z14warp_reductionv,@function
        .size           _Z14warp_reductionv,(.L_x_2 - _Z14warp_reductionv)
        .other          _Z14warp_reductionv,@"STO_CUDA_ENTRY STV_DEFAULT"
_Z14warp_reductionv:
.text._Z14warp_reductionv:
[----:B------:R-:W0:Y:S01]  /*0000*/  LDC R1, c[0x0][0x37c] ;  /* 0x0000df00ff017b82 */ /* 0x000e220000000800 */
[----:B------:R-:W1:Y:S01]  /*0010*/  S2R R8, SR_TID.X ;  /* 0x0000000000087919 */ /* 0x000e620000002100 */
[----:B------:R-:W2:Y:S01]  /*0020*/  LDCU UR5, c[0x0][0x2fc] ;  /* 0x00005f80ff0577ac */ /* 0x000ea20008000800 */
[----:B------:R-:W-:Y:S01]  /*0030*/  HFMA2 R11, -RZ, RZ, 2.15625, 0 ;  /* 0x40500000ff0b7431 */ /* 0x000fe200000001ff */
[----:B------:R-:W-:Y:S01]  /*0040*/  MOV R2, 0x0 ;  /* 0x0000000000027802 */ /* 0x000fe20000000f00 */
[----:B0-----:R-:W-:Y:S01]  /*0050*/  VIADD R1, R1, 0xffffffe8 ;  /* 0xffffffe801017836 */ /* 0x001fe20000000000 */
[----:B------:R-:W0:Y:S02]  /*0060*/  LDCU UR6, c[0x0][0x360] ;  /* 0x00006c00ff0677ac */ /* 0x000e240008000800 */
[----:B------:R-:W0:Y:S01]  /*0070*/  LDC R0, c[0x0][0x370] ;  /* 0x0000dc00ff007b82 */ /* 0x000e220000000800 */
[----:B------:R-:W-:-:S07]  /*0080*/  IMAD.MOV.U32 R10, RZ, RZ, 0x0 ;  /* 0x00000000ff0a7424 */ /* 0x000fce00078e00ff */
[----:B------:R-:W-:Y:S06]  /*0090*/  BAR.SYNC.DEFER_BLOCKING 0x0 ;  /* 0x0000000000007b1d */ /* 0x000fec0000010000 */
[----:B------:R-:W3:Y:S02]  /*00a0*/  LDCU UR4, c[0x0][0x2f8] ;  /* 0x00005f00ff0477ac */ /* 0x000ee40008000800 */
[----:B------:R-:W4:Y:S01]  /*00b0*/  LDC.64 R2, c[0x4][R2] ;  /* 0x0100000002027b82 */ /* 0x000f220000000a00 */
[----:B------:R5:W-:Y:S01]  /*00c0*/  STL.64 [R1+0x8], R10 ;  /* 0x0000080a01007387 */ /* 0x000be20000100a00 */
[----:B0-----:R-:W-:Y:S01]  /*00d0*/  IMAD R0, R0, UR6, RZ ;  /* 0x0000000600007c24 */ /* 0x001fe2000f8e02ff */
[----:B------:R-:W0:Y:S02]  /*00e0*/  LDCU.64 UR6, c[0x4][0x8] ;  /* 0x01000100ff0677ac */ /* 0x000e240008000a00 */
[----:B-1----:R5:W-:Y:S01]  /*00f0*/  STL [R1], R8 ;  /* 0x0000000801007387 */ /* 0x002be20000100800 */
[----:B---3--:R-:W-:-:S03]  /*0100*/  IADD3 R6, P0, PT, R1, UR4, RZ ;  /* 0x0000000401067c10 */ /* 0x008fc6000ff1e0ff */
[----:B------:R5:W-:Y:S02]  /*0110*/  STL [R1+0x10], R0 ;  /* 0x0000100001007387 */ /* 0x000be40000100800 */
[----:B--2---:R-:W-:Y:S02]  /*0120*/  IMAD.X R7, RZ, RZ, UR5, P0 ;  /* 0x00000005ff077e24 */ /* 0x004fe400080e06ff */
[----:B0-----:R-:W-:Y:S01]  /*0130*/  IMAD.U32 R4, RZ, RZ, UR6 ;  /* 0x00000006ff047e24 */ /* 0x001fe2000f8e00ff */
[----:B----45:R-:W-:-:S07]  /*0140*/  MOV R5, UR7 ;  /* 0x0000000700057c02 */ /* 0x030fce0008000f00 */
[----:B------:R-:W-:-:S07]  /*0150*/  LEPC R20, `(.L_x_0) ;  /* 0x000000001014794e */ /* 0x000fce0000000000 */
[----:B------:R-:W-:Y:S05]  /*0160*/  CALL.ABS.NOINC R2 ;  /* 0x0000000002007343 */ /* 0x000fea0003c00000 */
.L_x_0:
[----:B------:R-:W-:Y:S05]  /*0170*/  EXIT ;  /* 0x000000000000794d */ /* 0x000fea0003800000 */
.L_x_1:
[----:B------:R-:W-:-:S00]  /*0180*/  BRA `(.L_x_1) ;  /* 0xfffffffc00fc7947 */ /* 0x000fc0000383ffff */
[----:B------:R-:W-:-:S00]  /*0190*/  NOP ;  /* 0x0000000000007918 */ /* 0x000fc00000000000 */
        /* <DEDUP_REMOVED lines=14> */
.L_x_2:


//--------------------- .nv.global.init           --------------------------
	.section	.nv.global.init,"aw",@progbits
.nv.global.init:
	.type		$str,@object
	.size		$str,(.L_0 - $str)
$str:
        /*0000*/ 	.byte	0x25, 0x64, 0x20, 0x25, 0x66, 0x20, 0x25, 0x64, 0x20, 0x0a, 0x00
.L_0:


//--------------------- .nv.shared.reserved.0     --------------------------
	.section	.nv.shared.reserved.0,"aw",@nobits
	.weak		__nv_reservedSMEM_offset_0_alias
	.size		__nv_reservedSMEM_offset_0_alias, 0, 64
	.other		__nv_reservedSMEM_offset_0_alias,@"STO_CUDA_RESERVED_SHARED STV_DEFAULT"
__nv_reservedSMEM_offset_0_alias:
	.zero		0
	.zero		64


//--------------------- .nv.constant0._Z14warp_reductionv --------------------------
	.section	.nv.constant0._Z14warp_reductionv,"a",@progbits
	.sectionflags	@""
	.align	4
.nv.constant0._Z14warp_reductionv:
	.zero		896


//--------------------- SYMBOLS --------------------------

	.type		.nv.reservedSmem.offset0,@object
	.size		.nv.reservedSmem.offset0,0x4
	.type		vprintf,@function
